//
// Generated by NVIDIA NVVM Compiler
//
// Compiler Build ID: CL-36424714
// Cuda compilation tools, release 13.0, V13.0.88
// Based on NVVM 20.0.0
//

.version 9.0
.target sm_100
.address_size 64

	// .globl	_Z16block_mul_kerneliiPfS_S_

.visible .entry _Z16block_mul_kerneliiPfS_S_(
	.param .u32 _Z16block_mul_kerneliiPfS_S__param_0,
	.param .u32 _Z16block_mul_kerneliiPfS_S__param_1,
	.param .u64 .ptr .align 1 _Z16block_mul_kerneliiPfS_S__param_2,
	.param .u64 .ptr .align 1 _Z16block_mul_kerneliiPfS_S__param_3,
	.param .u64 .ptr .align 1 _Z16block_mul_kerneliiPfS_S__param_4
)
{
	.reg .pred 	%p<3>;
	.reg .b32 	%r<24>;
	.reg .b32 	%f<100>;
	.reg .b64 	%rd<15>;

	ld.param.u32 	%r10, [_Z16block_mul_kerneliiPfS_S__param_0];
	ld.param.u32 	%r11, [_Z16block_mul_kerneliiPfS_S__param_1];
	ld.param.u64 	%rd4, [_Z16block_mul_kerneliiPfS_S__param_2];
	ld.param.u64 	%rd5, [_Z16block_mul_kerneliiPfS_S__param_3];
	ld.param.u64 	%rd6, [_Z16block_mul_kerneliiPfS_S__param_4];
	mov.u32 	%r12, %ctaid.x;
	shl.b32 	%r13, %r12, 5;
	mov.u32 	%r14, %tid.y;
	add.s32 	%r15, %r13, %r14;
	mul.lo.s32 	%r22, %r15, %r10;
	setp.lt.s32 	%p1, %r11, 1;
	@%p1 bra 	$L__BB0_3;
	mov.u32 	%r16, %tid.x;
	mov.u32 	%r17, %ctaid.y;
	shl.b32 	%r18, %r17, 5;
	add.s32 	%r19, %r18, %r16;
	cvta.to.global.u64 	%rd7, %rd6;
	mul.lo.s32 	%r21, %r19, %r10;
	add.s32 	%r20, %r19, %r22;
	mul.wide.s32 	%rd8, %r20, 4;
	add.s64 	%rd1, %rd7, %rd8;
	ld.global.f32 	%f99, [%rd1];
	neg.s32 	%r23, %r11;
	cvta.to.global.u64 	%rd9, %rd4;
	add.s64 	%rd2, %rd9, 64;
	cvta.to.global.u64 	%rd10, %rd5;
	add.s64 	%rd3, %rd10, 64;
$L__BB0_2:
	mul.wide.s32 	%rd11, %r22, 4;
	add.s64 	%rd12, %rd2, %rd11;
	mul.wide.s32 	%rd13, %r21, 4;
	add.s64 	%rd14, %rd3, %rd13;
	ld.global.f32 	%f4, [%rd12+-64];
	ld.global.f32 	%f5, [%rd14+-64];
	fma.rn.f32 	%f6, %f4, %f5, %f99;
	st.global.f32 	[%rd1], %f6;
	ld.global.f32 	%f7, [%rd12+-60];
	ld.global.f32 	%f8, [%rd14+-60];
	fma.rn.f32 	%f9, %f7, %f8, %f6;
	st.global.f32 	[%rd1], %f9;
	ld.global.f32 	%f10, [%rd12+-56];
	ld.global.f32 	%f11, [%rd14+-56];
	fma.rn.f32 	%f12, %f10, %f11, %f9;
	st.global.f32 	[%rd1], %f12;
	ld.global.f32 	%f13, [%rd12+-52];
	ld.global.f32 	%f14, [%rd14+-52];
	fma.rn.f32 	%f15, %f13, %f14, %f12;
	st.global.f32 	[%rd1], %f15;
	ld.global.f32 	%f16, [%rd12+-48];
	ld.global.f32 	%f17, [%rd14+-48];
	fma.rn.f32 	%f18, %f16, %f17, %f15;
	st.global.f32 	[%rd1], %f18;
	ld.global.f32 	%f19, [%rd12+-44];
	ld.global.f32 	%f20, [%rd14+-44];
	fma.rn.f32 	%f21, %f19, %f20, %f18;
	st.global.f32 	[%rd1], %f21;
	ld.global.f32 	%f22, [%rd12+-40];
	ld.global.f32 	%f23, [%rd14+-40];
	fma.rn.f32 	%f24, %f22, %f23, %f21;
	st.global.f32 	[%rd1], %f24;
	ld.global.f32 	%f25, [%rd12+-36];
	ld.global.f32 	%f26, [%rd14+-36];
	fma.rn.f32 	%f27, %f25, %f26, %f24;
	st.global.f32 	[%rd1], %f27;
	ld.global.f32 	%f28, [%rd12+-32];
	ld.global.f32 	%f29, [%rd14+-32];
	fma.rn.f32 	%f30, %f28, %f29, %f27;
	st.global.f32 	[%rd1], %f30;
	ld.global.f32 	%f31, [%rd12+-28];
	ld.global.f32 	%f32, [%rd14+-28];
	fma.rn.f32 	%f33, %f31, %f32, %f30;
	st.global.f32 	[%rd1], %f33;
	ld.global.f32 	%f34, [%rd12+-24];
	ld.global.f32 	%f35, [%rd14+-24];
	fma.rn.f32 	%f36, %f34, %f35, %f33;
	st.global.f32 	[%rd1], %f36;
	ld.global.f32 	%f37, [%rd12+-20];
	ld.global.f32 	%f38, [%rd14+-20];
	fma.rn.f32 	%f39, %f37, %f38, %f36;
	st.global.f32 	[%rd1], %f39;
	ld.global.f32 	%f40, [%rd12+-16];
	ld.global.f32 	%f41, [%rd14+-16];
	fma.rn.f32 	%f42, %f40, %f41, %f39;
	st.global.f32 	[%rd1], %f42;
	ld.global.f32 	%f43, [%rd12+-12];
	ld.global.f32 	%f44, [%rd14+-12];
	fma.rn.f32 	%f45, %f43, %f44, %f42;
	st.global.f32 	[%rd1], %f45;
	ld.global.f32 	%f46, [%rd12+-8];
	ld.global.f32 	%f47, [%rd14+-8];
	fma.rn.f32 	%f48, %f46, %f47, %f45;
	st.global.f32 	[%rd1], %f48;
	ld.global.f32 	%f49, [%rd12+-4];
	ld.global.f32 	%f50, [%rd14+-4];
	fma.rn.f32 	%f51, %f49, %f50, %f48;
	st.global.f32 	[%rd1], %f51;
	ld.global.f32 	%f52, [%rd12];
	ld.global.f32 	%f53, [%rd14];
	fma.rn.f32 	%f54, %f52, %f53, %f51;
	st.global.f32 	[%rd1], %f54;
	ld.global.f32 	%f55, [%rd12+4];
	ld.global.f32 	%f56, [%rd14+4];
	fma.rn.f32 	%f57, %f55, %f56, %f54;
	st.global.f32 	[%rd1], %f57;
	ld.global.f32 	%f58, [%rd12+8];
	ld.global.f32 	%f59, [%rd14+8];
	fma.rn.f32 	%f60, %f58, %f59, %f57;
	st.global.f32 	[%rd1], %f60;
	ld.global.f32 	%f61, [%rd12+12];
	ld.global.f32 	%f62, [%rd14+12];
	fma.rn.f32 	%f63, %f61, %f62, %f60;
	st.global.f32 	[%rd1], %f63;
	ld.global.f32 	%f64, [%rd12+16];
	ld.global.f32 	%f65, [%rd14+16];
	fma.rn.f32 	%f66, %f64, %f65, %f63;
	st.global.f32 	[%rd1], %f66;
	ld.global.f32 	%f67, [%rd12+20];
	ld.global.f32 	%f68, [%rd14+20];
	fma.rn.f32 	%f69, %f67, %f68, %f66;
	st.global.f32 	[%rd1], %f69;
	ld.global.f32 	%f70, [%rd12+24];
	ld.global.f32 	%f71, [%rd14+24];
	fma.rn.f32 	%f72, %f70, %f71, %f69;
	st.global.f32 	[%rd1], %f72;
	ld.global.f32 	%f73, [%rd12+28];
	ld.global.f32 	%f74, [%rd14+28];
	fma.rn.f32 	%f75, %f73, %f74, %f72;
	st.global.f32 	[%rd1], %f75;
	ld.global.f32 	%f76, [%rd12+32];
	ld.global.f32 	%f77, [%rd14+32];
	fma.rn.f32 	%f78, %f76, %f77, %f75;
	st.global.f32 	[%rd1], %f78;
	ld.global.f32 	%f79, [%rd12+36];
	ld.global.f32 	%f80, [%rd14+36];
	fma.rn.f32 	%f81, %f79, %f80, %f78;
	st.global.f32 	[%rd1], %f81;
	ld.global.f32 	%f82, [%rd12+40];
	ld.global.f32 	%f83, [%rd14+40];
	fma.rn.f32 	%f84, %f82, %f83, %f81;
	st.global.f32 	[%rd1], %f84;
	ld.global.f32 	%f85, [%rd12+44];
	ld.global.f32 	%f86, [%rd14+44];
	fma.rn.f32 	%f87, %f85, %f86, %f84;
	st.global.f32 	[%rd1], %f87;
	ld.global.f32 	%f88, [%rd12+48];
	ld.global.f32 	%f89, [%rd14+48];
	fma.rn.f32 	%f90, %f88, %f89, %f87;
	st.global.f32 	[%rd1], %f90;
	ld.global.f32 	%f91, [%rd12+52];
	ld.global.f32 	%f92, [%rd14+52];
	fma.rn.f32 	%f93, %f91, %f92, %f90;
	st.global.f32 	[%rd1], %f93;
	ld.global.f32 	%f94, [%rd12+56];
	ld.global.f32 	%f95, [%rd14+56];
	fma.rn.f32 	%f96, %f94, %f95, %f93;
	st.global.f32 	[%rd1], %f96;
	ld.global.f32 	%f97, [%rd12+60];
	ld.global.f32 	%f98, [%rd14+60];
	fma.rn.f32 	%f99, %f97, %f98, %f96;
	st.global.f32 	[%rd1], %f99;
	add.s32 	%r23, %r23, 1;
	setp.ne.s32 	%p2, %r23, 0;
	add.s32 	%r22, %r22, 32;
	add.s32 	%r21, %r21, 32;
	@%p2 bra 	$L__BB0_2;
$L__BB0_3:
	ret;

}


// ===== COMPILED SASS (sm_100) =====

	.target	sm_100

	.elftype	@"ET_EXEC"


//--------------------- .note.nv.tkinfo           --------------------------
	.section	.note.nv.tkinfo,"",@"SHT_NOTE"
	.sectionflags	@"SHF_NOTE_NV_TKINFO"
	.tkinfo
        /*0018*/ 	.word	0x00000002
        /*0030*/ 	.string	""
        /*0030*/ 	.string	"ptxas"
        /*0030*/ 	.string	"Cuda compilation tools, release 13.0, V13.0.88"
        /*0030*/ 	.string	"Build cuda_13.0.r13.0/compiler.36424714_0"
        /*0030*/ 	.string	"-arch sm_100 -m 64 "



//--------------------- .note.nv.cuinfo           --------------------------
	.section	.note.nv.cuinfo,"",@"SHT_NOTE"
	.sectionflags	@"SHF_NOTE_NV_CUINFO"
        /*0018*/ 	.short	0x0002
        /*001a*/ 	.short	0x0064
        /*001c*/ 	.short	0x0082
	.zero		2


//--------------------- .nv.info                  --------------------------
	.section	.nv.info,"",@"SHT_CUDA_INFO"
	.align	4


	//----- nvinfo : EIATTR_REGCOUNT
	.align		4
        /*0000*/ 	.byte	0x04, 0x2f
        /*0002*/ 	.short	(.L_1 - .L_0)
	.align		4
.L_0:
        /*0004*/ 	.word	index@(_Z16block_mul_kerneliiPfS_S_)
        /*0008*/ 	.word	0x00000014


	//----- nvinfo : EIATTR_FRAME_SIZE
	.align		4
.L_1:
        /*000c*/ 	.byte	0x04, 0x11
        /*000e*/ 	.short	(.L_3 - .L_2)
	.align		4
.L_2:
        /*0010*/ 	.word	index@(_Z16block_mul_kerneliiPfS_S_)
        /*0014*/ 	.word	0x00000000


	//----- nvinfo : EIATTR_MIN_STACK_SIZE
	.align		4
.L_3:
        /*0018*/ 	.byte	0x04, 0x12
        /*001a*/ 	.short	(.L_5 - .L_4)
	.align		4
.L_4:
        /*001c*/ 	.word	index@(_Z16block_mul_kerneliiPfS_S_)
        /*0020*/ 	.word	0x00000000
.L_5:


//--------------------- .nv.compat                --------------------------
	.section	.nv.compat,"",@"SHT_CUDA_COMPAT_INFO"
	.align	4
        /*0000*/ 	.byte	0x02, 0x09, 0x00, 0x00, 0x02, 0x02, 0x01, 0x00, 0x02, 0x05, 0x05, 0x00, 0x03, 0x07, 0x01, 0x01
        /*0010*/ 	.byte	0x02, 0x03, 0x00, 0x00, 0x02, 0x06, 0x01, 0x00, 0x04, 0x0b, 0x08, 0x00, 0x09, 0x00, 0x00, 0x00
        /*0020*/ 	.byte	0x00, 0x00, 0x00, 0x00


//--------------------- .nv.info._Z16block_mul_kerneliiPfS_S_ --------------------------
	.section	.nv.info._Z16block_mul_kerneliiPfS_S_,"",@"SHT_CUDA_INFO"
	.sectionflags	@""
	.align	4


	//----- nvinfo : EIATTR_CUDA_API_VERSION
	.align		4
        /*0000*/ 	.byte	0x04, 0x37
        /*0002*/ 	.short	(.L_7 - .L_6)
.L_6:
        /*0004*/ 	.word	0x00000082


	//----- nvinfo : EIATTR_KPARAM_INFO
	.align		4
.L_7:
        /*0008*/ 	.byte	0x04, 0x17
        /*000a*/ 	.short	(.L_9 - .L_8)
.L_8:
        /*000c*/ 	.word	0x00000000
        /*0010*/ 	.short	0x0004
        /*0012*/ 	.short	0x0018
        /*0014*/ 	.byte	0x00, 0xf5, 0x21, 0x00


	//----- nvinfo : EIATTR_KPARAM_INFO
	.align		4
.L_9:
        /*0018*/ 	.byte	0x04, 0x17
        /*001a*/ 	.short	(.L_11 - .L_10)
.L_10:
        /*001c*/ 	.word	0x00000000
        /*0020*/ 	.short	0x0003
        /*0022*/ 	.short	0x0010
        /*0024*/ 	.byte	0x00, 0xf5, 0x21, 0x00


	//----- nvinfo : EIATTR_KPARAM_INFO
	.align		4
.L_11:
        /*0028*/ 	.byte	0x04, 0x17
        /*002a*/ 	.short	(.L_13 - .L_12)
.L_12:
        /*002c*/ 	.word	0x00000000
        /*0030*/ 	.short	0x0002
        /*0032*/ 	.short	0x0008
        /*0034*/ 	.byte	0x00, 0xf5, 0x21, 0x00


	//----- nvinfo : EIATTR_KPARAM_INFO
	.align		4
.L_13:
        /*0038*/ 	.byte	0x04, 0x17
        /*003a*/ 	.short	(.L_15 - .L_14)
.L_14:
        /*003c*/ 	.word	0x00000000
        /*0040*/ 	.short	0x0001
        /*0042*/ 	.short	0x0004
        /*0044*/ 	.byte	0x00, 0xf0, 0x11, 0x00


	//----- nvinfo : EIATTR_KPARAM_INFO
	.align		4
.L_15:
        /*0048*/ 	.byte	0x04, 0x17
        /*004a*/ 	.short	(.L_17 - .L_16)
.L_16:
        /*004c*/ 	.word	0x00000000
        /*0050*/ 	.short	0x0000
        /*0052*/ 	.short	0x0000
        /*0054*/ 	.byte	0x00, 0xf0, 0x11, 0x00


	//----- nvinfo : EIATTR_SPARSE_MMA_MASK
	.align		4
.L_17:
        /*0058*/ 	.byte	0x03, 0x50
        /*005a*/ 	.short	0x0000


	//----- nvinfo : EIATTR_MAXREG_COUNT
	.align		4
        /*005c*/ 	.byte	0x03, 0x1b
        /*005e*/ 	.short	0x00ff


	//----- nvinfo : EIATTR_MERCURY_ISA_VERSION
	.align		4
        /*0060*/ 	.byte	0x03, 0x5f
        /*0062*/ 	.short	0x0101


	//----- nvinfo : EIATTR_VRC_CTA_INIT_COUNT
	.align		4
        /*0064*/ 	.byte	0x02, 0x4a
	.zero		1
	.zero		1


	//----- nvinfo : EIATTR_EXIT_INSTR_OFFSETS
	.align		4
        /*0068*/ 	.byte	0x04, 0x1c
        /*006a*/ 	.short	(.L_19 - .L_18)


	//   ....[0]....
.L_18:
        /*006c*/ 	.word	0x00000050


	//   ....[1]....
        /*0070*/ 	.word	0x00000a30


	//----- nvinfo : EIATTR_CBANK_PARAM_SIZE
	.align		4
.L_19:
        /*0074*/ 	.byte	0x03, 0x19
        /*0076*/ 	.short	0x0020


	//----- nvinfo : EIATTR_PARAM_CBANK
	.align		4
        /*0078*/ 	.byte	0x04, 0x0a
        /*007a*/ 	.short	(.L_21 - .L_20)
	.align		4
.L_20:
        /*007c*/ 	.word	index@(.nv.constant0._Z16block_mul_kerneliiPfS_S_)
        /*0080*/ 	.short	0x0380
        /*0082*/ 	.short	0x0020


	//----- nvinfo : EIATTR_SW_WAR
	.align		4
.L_21:
        /*0084*/ 	.byte	0x04, 0x36
        /*0086*/ 	.short	(.L_23 - .L_22)
.L_22:
        /*0088*/ 	.word	0x00000008
.L_23:


//--------------------- .nv.callgraph             --------------------------
	.section	.nv.callgraph,"",@"SHT_CUDA_CALLGRAPH"
	.align	4
	.sectionentsize	8
	.align		4
        /*0000*/ 	.word	0x00000000
	.align		4
        /*0004*/ 	.word	0xffffffff
	.align		4
        /*0008*/ 	.word	0x00000000
	.align		4
        /*000c*/ 	.word	0xfffffffe
	.align		4
        /*0010*/ 	.word	0x00000000
	.align		4
        /*0014*/ 	.word	0xfffffffd
	.align		4
        /*0018*/ 	.word	0x00000000
	.align		4
        /*001c*/ 	.word	0xfffffffc


//--------------------- .text._Z16block_mul_kerneliiPfS_S_ --------------------------
	.section	.text._Z16block_mul_kerneliiPfS_S_,"ax",@progbits
	.align	128
        .global         _Z16block_mul_kerneliiPfS_S_
        .type           _Z16block_mul_kerneliiPfS_S_,@function
        .size           _Z16block_mul_kerneliiPfS_S_,(.L_x_2 - _Z16block_mul_kerneliiPfS_S_)
        .other          _Z16block_mul_kerneliiPfS_S_,@"STO_CUDA_ENTRY STV_DEFAULT"
_Z16block_mul_kerneliiPfS_S_:
.text._Z16block_mul_kerneliiPfS_S_:
[----:B------:R-:W-:Y:S08]  /*0000*/  LDC R1, c[0x0][0x37c] ;  /* 0x0000df00ff017b82 */ /* 0x000ff00000000800 */
[----:B------:R-:W0:Y:S01]  /*0010*/  LDC.64 R8, c[0x0][0x380] ;  /* 0x0000e000ff087b82 */ /* 0x000e220000000a00 */
[----:B------:R-:W1:Y:S01]  /*0020*/  S2R R5, SR_CTAID.X ;  /* 0x0000000000057919 */ /* 0x000e620000002500 */
[----:B------:R-:W2:Y:S01]  /*0030*/  S2R R0, SR_TID.Y ;  /* 0x0000000000007919 */ /* 0x000ea20000002200 */
[----:B0-----:R-:W-:-:S13]  /*0040*/  ISETP.GE.AND P0, PT, R9, 0x1, PT ;  /* 0x000000010900780c */ /* 0x001fda0003f06270 */
[----:B-12---:R-:W-:Y:S05]  /*0050*/  @!P0 EXIT ;  /* 0x000000000000894d */ /* 0x006fea0003800000 */
[----:B------:R-:W0:Y:S01]  /*0060*/  S2R R4, SR_TID.X ;  /* 0x0000000000047919 */ /* 0x000e220000002100 */
[----:B------:R-:W1:Y:S01]  /*0070*/  LDC.64 R2, c[0x0][0x398] ;  /* 0x0000e600ff027b82 */ /* 0x000e620000000a00 */
[----:B------:R-:W-:Y:S01]  /*0080*/  LEA R5, R5, R0, 0x5 ;  /* 0x0000000005057211 */ /* 0x000fe200078e28ff */
[----:B------:R-:W2:Y:S01]  /*0090*/  LDCU.64 UR8, c[0x0][0x358] ;  /* 0x00006b00ff0877ac */ /* 0x000ea20008000a00 */
[----:B------:R-:W0:Y:S03]  /*00a0*/  S2R R7, SR_CTAID.Y ;  /* 0x0000000000077919 */ /* 0x000e260000002600 */
[----:B------:R-:W-:Y:S01]  /*00b0*/  IMAD R0, R5, R8, RZ ;  /* 0x0000000805007224 */ /* 0x000fe200078e02ff */
[----:B------:R-:W3:Y:S01]  /*00c0*/  LDCU.64 UR6, c[0x0][0x388] ;  /* 0x00007100ff0677ac */ /* 0x000ee20008000a00 */
[----:B------:R-:W4:Y:S01]  /*00d0*/  LDCU.64 UR4, c[0x0][0x390] ;  /* 0x00007200ff0477ac */ /* 0x000f220008000a00 */
[----:B0-----:R-:W-:-:S04]  /*00e0*/  LEA R5, R7, R4, 0x5 ;  /* 0x0000000407057211 */ /* 0x001fc800078e28ff */
[----:B------:R-:W-:-:S05]  /*00f0*/  IADD3 R7, PT, PT, R0, R5, RZ ;  /* 0x0000000500077210 */ /* 0x000fca0007ffe0ff */
[----:B-1----:R-:W-:-:S05]  /*0100*/  IMAD.WIDE R2, R7, 0x4, R2 ;  /* 0x0000000407027825 */ /* 0x002fca00078e0202 */
[----:B--2---:R0:W5:Y:S01]  /*0110*/  LDG.E R11, desc[UR8][R2.64] ;  /* 0x00000008020b7981 */ /* 0x004162000c1e1900 */
[----:B---3--:R-:W-:Y:S01]  /*0120*/  UIADD3 UR6, UP0, UPT, UR6, 0x40, URZ ;  /* 0x0000004006067890 */ /* 0x008fe2000ff1e0ff */
[----:B------:R-:W-:Y:S01]  /*0130*/  IMAD R8, R5, R8, RZ ;  /* 0x0000000805087224 */ /* 0x000fe200078e02ff */
[----:B----4-:R-:W-:Y:S01]  /*0140*/  UIADD3 UR4, UP1, UPT, UR4, 0x40, URZ ;  /* 0x0000004004047890 */ /* 0x010fe2000ff3e0ff */
[----:B------:R-:W-:Y:S01]  /*0150*/  IADD3 R9, PT, PT, -R9, RZ, RZ ;  /* 0x000000ff09097210 */ /* 0x000fe20007ffe1ff */
[----:B------:R-:W-:Y:S02]  /*0160*/  UIADD3.X UR7, UPT, UPT, URZ, UR7, URZ, UP0, !UPT ;  /* 0x00000007ff077290 */ /* 0x000fe400087fe4ff */
[----:B------:R-:W-:-:S12]  /*0170*/  UIADD3.X UR5, UPT, UPT, URZ, UR5, URZ, UP1, !UPT ;  /* 0x00000005ff057290 */ /* 0x000fd80008ffe4ff */
.L_x_0:
[----:B------:R-:W-:Y:S02]  /*0180*/  MOV R4, UR6 ;  /* 0x0000000600047c02 */ /* 0x000fe40008000f00 */
[----:B------:R-:W-:Y:S02]  /*0190*/  MOV R5, UR7 ;  /* 0x0000000700057c02 */ /* 0x000fe40008000f00 */
[----:B------:R-:W-:Y:S02]  /*01a0*/  MOV R6, UR4 ;  /* 0x0000000400067c02 */ /* 0x000fe40008000f00 */
[----:B------:R-:W-:Y:S01]  /*01b0*/  MOV R7, UR5 ;  /* 0x0000000500077c02 */ /* 0x000fe20008000f00 */
[----:B------:R-:W-:-:S04]  /*01c0*/  IMAD.WIDE R4, R0, 0x4, R4 ;  /* 0x0000000400047825 */ /* 0x000fc800078e0204 */
[----:B------:R-:W-:Y:S01]  /*01d0*/  IMAD.WIDE R6, R8, 0x4, R6 ;  /* 0x0000000408067825 */ /* 0x000fe200078e0206 */
[----:B--2---:R-:W2:Y:S04]  /*01e0*/  LDG.E R10, desc[UR8][R4.64+-0x40] ;  /* 0xffffc008040a7981 */ /* 0x004ea8000c1e1900 */
[----:B------:R-:W2:Y:S02]  /*01f0*/  LDG.E R12, desc[UR8][R6.64+-0x40] ;  /* 0xffffc008060c7981 */ /* 0x000ea4000c1e1900 */
[----:B--2--5:R-:W-:-:S05]  /*0200*/  FFMA R11, R10, R12, R11 ;  /* 0x0000000c0a0b7223 */ /* 0x024fca000000000b */
[----:B------:R1:W-:Y:S04]  /*0210*/  STG.E desc[UR8][R2.64], R11 ;  /* 0x0000000b02007986 */ /* 0x0003e8000c101908 */
[----:B------:R-:W2:Y:S04]  /*0220*/  LDG.E R10, desc[UR8][R4.64+-0x3c] ;  /* 0xffffc408040a7981 */ /* 0x000ea8000c1e1900 */
[----:B------:R-:W2:Y:S02]  /*0230*/  LDG.E R12, desc[UR8][R6.64+-0x3c] ;  /* 0xffffc408060c7981 */ /* 0x000ea4000c1e1900 */
[----:B--2---:R-:W-:-:S05]  /*0240*/  FFMA R13, R10, R12, R11 ;  /* 0x0000000c0a0d7223 */ /* 0x004fca000000000b */
[----:B------:R2:W-:Y:S04]  /*0250*/  STG.E desc[UR8][R2.64], R13 ;  /* 0x0000000d02007986 */ /* 0x0005e8000c101908 */
[----:B------:R-:W3:Y:S04]  /*0260*/  LDG.E R10, desc[UR8][R4.64+-0x38] ;  /* 0xffffc808040a7981 */ /* 0x000ee8000c1e1900 */
[----:B------:R-:W3:Y:S02]  /*0270*/  LDG.E R12, desc[UR8][R6.64+-0x38] ;  /* 0xffffc808060c7981 */ /* 0x000ee4000c1e1900 */
[----:B---3--:R-:W-:-:S05]  /*0280*/  FFMA R15, R10, R12, R13 ;  /* 0x0000000c0a0f7223 */ /* 0x008fca000000000d */
[----:B------:R3:W-:Y:S04]  /*0290*/  STG.E desc[UR8][R2.64], R15 ;  /* 0x0000000f02007986 */ /* 0x0007e8000c101908 */
[----:B------:R-:W1:Y:S04]  /*02a0*/  LDG.E R10, desc[UR8][R4.64+-0x34] ;  /* 0xffffcc08040a7981 */ /* 0x000e68000c1e1900 */
[----:B------:R-:W1:Y:S02]  /*02b0*/  LDG.E R12, desc[UR8][R6.64+-0x34] ;  /* 0xffffcc08060c7981 */ /* 0x000e64000c1e1900 */
[----:B-1----:R-:W-:-:S05]  /*02c0*/  FFMA R11, R10, R12, R15 ;  /* 0x0000000c0a0b7223 */ /* 0x002fca000000000f */
        /* <DEDUP_REMOVED lines=105> */
[----:B------:R-:W3:Y:S04]  /*0960*/  LDG.E R10, desc[UR8][R4.64+0x38] ;  /* 0x00003808040a7981 */ /* 0x000ee8000c1e1900 */
[----:B------:R-:W3:Y:S01]  /*0970*/  LDG.E R12, desc[UR8][R6.64+0x38] ;  /* 0x00003808060c7981 */ /* 0x000ee2000c1e1900 */
[----:B------:R-:W-:Y:S01]  /*0980*/  IADD3 R9, PT, PT, R9, 0x1, RZ ;  /* 0x0000000109097810 */ /* 0x000fe20007ffe0ff */
[----:B---3--:R-:W-:-:S05]  /*0990*/  FFMA R17, R10, R12, R15 ;  /* 0x0000000c0a117223 */ /* 0x008fca000000000f */
[----:B------:R2:W-:Y:S04]  /*09a0*/  STG.E desc[UR8][R2.64], R17 ;  /* 0x0000001102007986 */ /* 0x0005e8000c101908 */
[----:B------:R-:W3:Y:S04]  /*09b0*/  LDG.E R10, desc[UR8][R4.64+0x3c] ;  /* 0x00003c08040a7981 */ /* 0x000ee8000c1e1900 */
[----:B-1----:R-:W3:Y:S01]  /*09c0*/  LDG.E R11, desc[UR8][R6.64+0x3c] ;  /* 0x00003c08060b7981 */ /* 0x002ee2000c1e1900 */
[----:B------:R-:W-:Y:S02]  /*09d0*/  ISETP.NE.AND P0, PT, R9, RZ, PT ;  /* 0x000000ff0900720c */ /* 0x000fe40003f05270 */
[----:B------:R-:W-:-:S02]  /*09e0*/  IADD3 R0, PT, PT, R0, 0x20, RZ ;  /* 0x0000002000007810 */ /* 0x000fc40007ffe0ff */
[----:B------:R-:W-:Y:S01]  /*09f0*/  IADD3 R8, PT, PT, R8, 0x20, RZ ;  /* 0x0000002008087810 */ /* 0x000fe20007ffe0ff */
[----:B---3--:R-:W-:-:S05]  /*0a00*/  FFMA R11, R10, R11, R17 ;  /* 0x0000000b0a0b7223 */ /* 0x008fca0000000011 */
[----:B------:R2:W-:Y:S03]  /*0a10*/  STG.E desc[UR8][R2.64], R11 ;  /* 0x0000000b02007986 */ /* 0x0005e6000c101908 */
[----:B------:R-:W-:Y:S05]  /*0a20*/  @P0 BRA `(.L_x_0) ;  /* 0xfffffff400d40947 */ /* 0x000fea000383ffff */
[----:B------:R-:W-:Y:S05]  /*0a30*/  EXIT ;  /* 0x000000000000794d */ /* 0x000fea0003800000 */
.L_x_1:
[----:B------:R-:W-:-:S00]  /*0a40*/  BRA `(.L_x_1) ;  /* 0xfffffffc00fc7947 */ /* 0x000fc0000383ffff */
[----:B------:R-:W-:-:S00]  /*0a50*/  NOP ;  /* 0x0000000000007918 */ /* 0x000fc00000000000 */
        /* <DEDUP_REMOVED lines=10> */
.L_x_2:


//--------------------- .nv.shared.reserved.0     --------------------------
	.section	.nv.shared.reserved.0,"aw",@nobits
	.weak		__nv_reservedSMEM_offset_0_alias
	.size		__nv_reservedSMEM_offset_0_alias, 0, 64
	.other		__nv_reservedSMEM_offset_0_alias,@"STO_CUDA_RESERVED_SHARED STV_DEFAULT"
__nv_reservedSMEM_offset_0_alias:
	.zero		0
	.zero		64


//--------------------- .nv.constant0._Z16block_mul_kerneliiPfS_S_ --------------------------
	.section	.nv.constant0._Z16block_mul_kerneliiPfS_S_,"a",@progbits
	.sectionflags	@""
	.align	4
.nv.constant0._Z16block_mul_kerneliiPfS_S_:
	.zero		928


//--------------------- SYMBOLS --------------------------

	.type		.nv.reservedSmem.offset0,@object
	.size		.nv.reservedSmem.offset0,0x4
